//
// Generated by NVIDIA NVVM Compiler
//
// Compiler Build ID: CL-36424714
// Cuda compilation tools, release 13.0, V13.0.88
// Based on NVVM 20.0.0
//

.version 9.0
.target sm_100
.address_size 64

	// .globl	_Z11axpy_kernelifPKfPf

.visible .entry _Z11axpy_kernelifPKfPf(
	.param .u32 _Z11axpy_kernelifPKfPf_param_0,
	.param .f32 _Z11axpy_kernelifPKfPf_param_1,
	.param .u64 .ptr .align 1 _Z11axpy_kernelifPKfPf_param_2,
	.param .u64 .ptr .align 1 _Z11axpy_kernelifPKfPf_param_3
)
{


	ret;

}


// ===== COMPILED SASS (sm_100) =====

	.target	sm_100

	.elftype	@"ET_EXEC"


//--------------------- .note.nv.tkinfo           --------------------------
	.section	.note.nv.tkinfo,"",@"SHT_NOTE"
	.sectionflags	@"SHF_NOTE_NV_TKINFO"
	.tkinfo
        /*0018*/ 	.word	0x00000002
        /*0030*/ 	.string	""
        /*0030*/ 	.string	"ptxas"
        /*0030*/ 	.string	"Cuda compilation tools, release 13.0, V13.0.88"
        /*0030*/ 	.string	"Build cuda_13.0.r13.0/compiler.36424714_0"
        /*0030*/ 	.string	"-arch sm_100 -m 64 "



//--------------------- .note.nv.cuinfo           --------------------------
	.section	.note.nv.cuinfo,"",@"SHT_NOTE"
	.sectionflags	@"SHF_NOTE_NV_CUINFO"
        /*0018*/ 	.short	0x0002
        /*001a*/ 	.short	0x0064
        /*001c*/ 	.short	0x0082
	.zero		2


//--------------------- .nv.info                  --------------------------
	.section	.nv.info,"",@"SHT_CUDA_INFO"
	.align	4


	//----- nvinfo : EIATTR_REGCOUNT
	.align		4
        /*0000*/ 	.byte	0x04, 0x2f
        /*0002*/ 	.short	(.L_1 - .L_0)
	.align		4
.L_0:
        /*0004*/ 	.word	index@(_Z11axpy_kernelifPKfPf)
        /*0008*/ 	.word	0x00000004


	//----- nvinfo : EIATTR_FRAME_SIZE
	.align		4
.L_1:
        /*000c*/ 	.byte	0x04, 0x11
        /*000e*/ 	.short	(.L_3 - .L_2)
	.align		4
.L_2:
        /*0010*/ 	.word	index@(_Z11axpy_kernelifPKfPf)
        /*0014*/ 	.word	0x00000000


	//----- nvinfo : EIATTR_MIN_STACK_SIZE
	.align		4
.L_3:
        /*0018*/ 	.byte	0x04, 0x12
        /*001a*/ 	.short	(.L_5 - .L_4)
	.align		4
.L_4:
        /*001c*/ 	.word	index@(_Z11axpy_kernelifPKfPf)
        /*0020*/ 	.word	0x00000000
.L_5:


//--------------------- .nv.compat                --------------------------
	.section	.nv.compat,"",@"SHT_CUDA_COMPAT_INFO"
	.align	4
        /*0000*/ 	.byte	0x02, 0x09, 0x00, 0x00, 0x02, 0x02, 0x01, 0x00, 0x02, 0x05, 0x05, 0x00, 0x03, 0x07, 0x01, 0x01
        /*0010*/ 	.byte	0x02, 0x03, 0x00, 0x00, 0x02, 0x06, 0x01, 0x00, 0x04, 0x0b, 0x08, 0x00, 0x09, 0x00, 0x00, 0x00
        /*0020*/ 	.byte	0x00, 0x00, 0x00, 0x00


//--------------------- .nv.info._Z11axpy_kernelifPKfPf --------------------------
	.section	.nv.info._Z11axpy_kernelifPKfPf,"",@"SHT_CUDA_INFO"
	.sectionflags	@""
	.align	4


	//----- nvinfo : EIATTR_CUDA_API_VERSION
	.align		4
        /*0000*/ 	.byte	0x04, 0x37
        /*0002*/ 	.short	(.L_7 - .L_6)
.L_6:
        /*0004*/ 	.word	0x00000082


	//----- nvinfo : EIATTR_KPARAM_INFO
	.align		4
.L_7:
        /*0008*/ 	.byte	0x04, 0x17
        /*000a*/ 	.short	(.L_9 - .L_8)
.L_8:
        /*000c*/ 	.word	0x00000000
        /*0010*/ 	.short	0x0003
        /*0012*/ 	.short	0x0010
        /*0014*/ 	.byte	0x00, 0xf5, 0x21, 0x00


	//----- nvinfo : EIATTR_KPARAM_INFO
	.align		4
.L_9:
        /*0018*/ 	.byte	0x04, 0x17
        /*001a*/ 	.short	(.L_11 - .L_10)
.L_10:
        /*001c*/ 	.word	0x00000000
        /*0020*/ 	.short	0x0002
        /*0022*/ 	.short	0x0008
        /*0024*/ 	.byte	0x00, 0xf5, 0x21, 0x00


	//----- nvinfo : EIATTR_KPARAM_INFO
	.align		4
.L_11:
        /*0028*/ 	.byte	0x04, 0x17
        /*002a*/ 	.short	(.L_13 - .L_12)
.L_12:
        /*002c*/ 	.word	0x00000000
        /*0030*/ 	.short	0x0001
        /*0032*/ 	.short	0x0004
        /*0034*/ 	.byte	0x00, 0xf0, 0x11, 0x00


	//----- nvinfo : EIATTR_KPARAM_INFO
	.align		4
.L_13:
        /*0038*/ 	.byte	0x04, 0x17
        /*003a*/ 	.short	(.L_15 - .L_14)
.L_14:
        /*003c*/ 	.word	0x00000000
        /*0040*/ 	.short	0x0000
        /*0042*/ 	.short	0x0000
        /*0044*/ 	.byte	0x00, 0xf0, 0x11, 0x00


	//----- nvinfo : EIATTR_SPARSE_MMA_MASK
	.align		4
.L_15:
        /*0048*/ 	.byte	0x03, 0x50
        /*004a*/ 	.short	0x0000


	//----- nvinfo : EIATTR_MAXREG_COUNT
	.align		4
        /*004c*/ 	.byte	0x03, 0x1b
        /*004e*/ 	.short	0x00ff


	//----- nvinfo : EIATTR_MERCURY_ISA_VERSION
	.align		4
        /*0050*/ 	.byte	0x03, 0x5f
        /*0052*/ 	.short	0x0101


	//----- nvinfo : EIATTR_VRC_CTA_INIT_COUNT
	.align		4
        /*0054*/ 	.byte	0x02, 0x4a
	.zero		1
	.zero		1


	//----- nvinfo : EIATTR_EXIT_INSTR_OFFSETS
	.align		4
        /*0058*/ 	.byte	0x04, 0x1c
        /*005a*/ 	.short	(.L_17 - .L_16)


	//   ....[0]....
.L_16:
        /*005c*/ 	.word	0x00000010


	//----- nvinfo : EIATTR_CBANK_PARAM_SIZE
	.align		4
.L_17:
        /*0060*/ 	.byte	0x03, 0x19
        /*0062*/ 	.short	0x0018


	//----- nvinfo : EIATTR_PARAM_CBANK
	.align		4
        /*0064*/ 	.byte	0x04, 0x0a
        /*0066*/ 	.short	(.L_19 - .L_18)
	.align		4
.L_18:
        /*0068*/ 	.word	index@(.nv.constant0._Z11axpy_kernelifPKfPf)
        /*006c*/ 	.short	0x0380
        /*006e*/ 	.short	0x0018


	//----- nvinfo : EIATTR_SW_WAR
	.align		4
.L_19:
        /*0070*/ 	.byte	0x04, 0x36
        /*0072*/ 	.short	(.L_21 - .L_20)
.L_20:
        /*0074*/ 	.word	0x00000008
.L_21:


//--------------------- .nv.callgraph             --------------------------
	.section	.nv.callgraph,"",@"SHT_CUDA_CALLGRAPH"
	.align	4
	.sectionentsize	8
	.align		4
        /*0000*/ 	.word	0x00000000
	.align		4
        /*0004*/ 	.word	0xffffffff
	.align		4
        /*0008*/ 	.word	0x00000000
	.align		4
        /*000c*/ 	.word	0xfffffffe
	.align		4
        /*0010*/ 	.word	0x00000000
	.align		4
        /*0014*/ 	.word	0xfffffffd
	.align		4
        /*0018*/ 	.word	0x00000000
	.align		4
        /*001c*/ 	.word	0xfffffffc


//--------------------- .text._Z11axpy_kernelifPKfPf --------------------------
	.section	.text._Z11axpy_kernelifPKfPf,"ax",@progbits
	.align	128
        .global         _Z11axpy_kernelifPKfPf
        .type           _Z11axpy_kernelifPKfPf,@function
        .size           _Z11axpy_kernelifPKfPf,(.L_x_1 - _Z11axpy_kernelifPKfPf)
        .other          _Z11axpy_kernelifPKfPf,@"STO_CUDA_ENTRY STV_DEFAULT"
_Z11axpy_kernelifPKfPf:
.text._Z11axpy_kernelifPKfPf:
[----:B------:R-:W-:Y:S01]  /*0000*/  LDC R1, c[0x0][0x37c] ;  /* 0x0000df00ff017b82 */ /* 0x000fe20000000800 */
[----:B------:R-:W-:Y:S05]  /*0010*/  EXIT ;  /* 0x000000000000794d */ /* 0x000fea0003800000 */
.L_x_0:
[----:B------:R-:W-:-:S00]  /*0020*/  BRA `(.L_x_0) ;  /* 0xfffffffc00fc7947 */ /* 0x000fc0000383ffff */
[----:B------:R-:W-:-:S00]  /*0030*/  NOP ;  /* 0x0000000000007918 */ /* 0x000fc00000000000 */
        /* <DEDUP_REMOVED lines=12> */
.L_x_1:


//--------------------- .nv.shared.reserved.0     --------------------------
	.section	.nv.shared.reserved.0,"aw",@nobits
	.weak		__nv_reservedSMEM_offset_0_alias
	.size		__nv_reservedSMEM_offset_0_alias, 0, 64
	.other		__nv_reservedSMEM_offset_0_alias,@"STO_CUDA_RESERVED_SHARED STV_DEFAULT"
__nv_reservedSMEM_offset_0_alias:
	.zero		0
	.zero		64


//--------------------- .nv.constant0._Z11axpy_kernelifPKfPf --------------------------
	.section	.nv.constant0._Z11axpy_kernelifPKfPf,"a",@progbits
	.sectionflags	@""
	.align	4
.nv.constant0._Z11axpy_kernelifPKfPf:
	.zero		920


//--------------------- SYMBOLS --------------------------

	.type		.nv.reservedSmem.offset0,@object
	.size		.nv.reservedSmem.offset0,0x4
